	.headerflags	@"EF_CUDA_TEXMODE_UNIFIED EF_CUDA_64BIT_ADDRESS EF_CUDA_ACCELERATORS EF_CUDA_SM90 EF_CUDA_VIRTUAL_SM(EF_CUDA_SM90)"
	.elftype	@"ET_EXEC"


//--------------------- .nv.info                  --------------------------
	.section	.nv.info,"",@"SHT_CUDA_INFO"
	.align	4


	//----- nvinfo : EIATTR_REGCOUNT
	.align		4
        /*0000*/ 	.byte	0x04, 0x2f
        /*0002*/ 	.short	(.L_1 - .L_0)
	.align		4
.L_0:
        /*0004*/ 	.word	index@(triton_poi_fused_convolution_leaky_relu_5)
        /*0008*/ 	.word	0x00000012


	//----- nvinfo : EIATTR_MIN_STACK_SIZE
	.align		4
.L_1:
        /*000c*/ 	.byte	0x04, 0x12
        /*000e*/ 	.short	(.L_3 - .L_2)
	.align		4
.L_2:
        /*0010*/ 	.word	index@(triton_poi_fused_convolution_leaky_relu_5)
        /*0014*/ 	.word	0x00000000


	//----- nvinfo : EIATTR_FRAME_SIZE
	.align		4
.L_3:
        /*0018*/ 	.byte	0x04, 0x11
        /*001a*/ 	.short	(.L_5 - .L_4)
	.align		4
.L_4:
        /*001c*/ 	.word	index@(triton_poi_fused_convolution_leaky_relu_5)
        /*0020*/ 	.word	0x00000000


	//----- nvinfo : EIATTR_MIN_STACK_SIZE
	.align		4
.L_5:
        /*0024*/ 	.byte	0x04, 0x12
        /*0026*/ 	.short	(.L_7 - .L_6)
	.align		4
.L_6:
        /*0028*/ 	.word	index@(triton_poi_fused_convolution_leaky_relu_5)
        /*002c*/ 	.word	0x00000000
.L_7:


//--------------------- .nv.info.triton_poi_fused_convolution_leaky_relu_5 --------------------------
	.section	.nv.info.triton_poi_fused_convolution_leaky_relu_5,"",@"SHT_CUDA_INFO"
	.sectionflags	@""
	.align	4


	//----- nvinfo : EIATTR_CUDA_API_VERSION
	.align		4
        /*0000*/ 	.byte	0x04, 0x37
        /*0002*/ 	.short	(.L_9 - .L_8)
.L_8:
        /*0004*/ 	.word	0x0000007c


	//----- nvinfo : EIATTR_KPARAM_INFO
	.align		4
.L_9:
        /*0008*/ 	.byte	0x04, 0x17
        /*000a*/ 	.short	(.L_11 - .L_10)
.L_10:
        /*000c*/ 	.word	0x00000000
        /*0010*/ 	.short	0x0003
        /*0012*/ 	.short	0x0018
        /*0014*/ 	.byte	0x00, 0xf0, 0x11, 0x00


	//----- nvinfo : EIATTR_KPARAM_INFO
	.align		4
.L_11:
        /*0018*/ 	.byte	0x04, 0x17
        /*001a*/ 	.short	(.L_13 - .L_12)
.L_12:
        /*001c*/ 	.word	0x00000000
        /*0020*/ 	.short	0x0002
        /*0022*/ 	.short	0x0010
        /*0024*/ 	.byte	0x00, 0xf4, 0x21, 0x00


	//----- nvinfo : EIATTR_KPARAM_INFO
	.align		4
.L_13:
        /*0028*/ 	.byte	0x04, 0x17
        /*002a*/ 	.short	(.L_15 - .L_14)
.L_14:
        /*002c*/ 	.word	0x00000000
        /*0030*/ 	.short	0x0001
        /*0032*/ 	.short	0x0008
        /*0034*/ 	.byte	0x00, 0xf4, 0x21, 0x00


	//----- nvinfo : EIATTR_KPARAM_INFO
	.align		4
.L_15:
        /*0038*/ 	.byte	0x04, 0x17
        /*003a*/ 	.short	(.L_17 - .L_16)
.L_16:
        /*003c*/ 	.word	0x00000000
        /*0040*/ 	.short	0x0000
        /*0042*/ 	.short	0x0000
        /*0044*/ 	.byte	0x00, 0xf4, 0x21, 0x00


	//----- nvinfo : EIATTR_SPARSE_MMA_MASK
	.align		4
.L_17:
        /*0048*/ 	.byte	0x03, 0x50
        /*004a*/ 	.short	0x0000


	//----- nvinfo : EIATTR_MAXREG_COUNT
	.align		4
        /*004c*/ 	.byte	0x03, 0x1b
        /*004e*/ 	.short	0x00ff


	//----- nvinfo : EIATTR_EXIT_INSTR_OFFSETS
	.align		4
        /*0050*/ 	.byte	0x04, 0x1c
        /*0052*/ 	.short	(.L_19 - .L_18)


	//   ....[0]....
.L_18:
        /*0054*/ 	.word	0x000002d0


	//   ....[1]....
        /*0058*/ 	.word	0x000002f0


	//----- nvinfo : EIATTR_REQNTID
	.align		4
.L_19:
        /*005c*/ 	.byte	0x04, 0x10
        /*005e*/ 	.short	(.L_21 - .L_20)
.L_20:
        /*0060*/ 	.word	0x00000080
        /*0064*/ 	.word	0x00000001
        /*0068*/ 	.word	0x00000001


	//----- nvinfo : EIATTR_CBANK_PARAM_SIZE
	.align		4
.L_21:
        /*006c*/ 	.byte	0x03, 0x19
        /*006e*/ 	.short	0x001c


	//----- nvinfo : EIATTR_PARAM_CBANK
	.align		4
        /*0070*/ 	.byte	0x04, 0x0a
        /*0072*/ 	.short	(.L_23 - .L_22)
	.align		4
.L_22:
        /*0074*/ 	.word	index@(.nv.constant0.triton_poi_fused_convolution_leaky_relu_5)
        /*0078*/ 	.short	0x0210
        /*007a*/ 	.short	0x001c


	//----- nvinfo : EIATTR_SW_WAR
	.align		4
.L_23:
        /*007c*/ 	.byte	0x04, 0x36
        /*007e*/ 	.short	(.L_25 - .L_24)
.L_24:
        /*0080*/ 	.word	0x00000008
.L_25:


//--------------------- .nv.callgraph             --------------------------
	.section	.nv.callgraph,"",@"SHT_CUDA_CALLGRAPH"
	.align	4
	.sectionentsize	8
	.align		4
        /*0000*/ 	.word	0x00000000
	.align		4
        /*0004*/ 	.word	0xffffffff
	.align		4
        /*0008*/ 	.word	0x00000000
	.align		4
        /*000c*/ 	.word	0xfffffffe
	.align		4
        /*0010*/ 	.word	0x00000000
	.align		4
        /*0014*/ 	.word	0xfffffffd
	.align		4
        /*0018*/ 	.word	0x00000000
	.align		4
        /*001c*/ 	.word	0xfffffffc


//--------------------- .text.triton_poi_fused_convolution_leaky_relu_5 --------------------------
	.section	.text.triton_poi_fused_convolution_leaky_relu_5,"ax",@progbits
	.align	128
        .global         triton_poi_fused_convolution_leaky_relu_5
        .type           triton_poi_fused_convolution_leaky_relu_5,@function
        .size           triton_poi_fused_convolution_leaky_relu_5,(.L_x_1 - triton_poi_fused_convolution_leaky_relu_5)
        .other          triton_poi_fused_convolution_leaky_relu_5,@"STO_CUDA_ENTRY STV_DEFAULT"
triton_poi_fused_convolution_leaky_relu_5:
.text.triton_poi_fused_convolution_leaky_relu_5:
[----:B------:R-:W0:Y:S02]  /*0000*/  LDC R1, c[0x0][0x28] ;  /* 0x00000a00ff017b82 */ /* 0x000e240000000800 */
[----:B------:R-:W1:Y:S01]  /*0010*/  S2R R0, SR_TID.X ;  /* 0x0000000000007919 */ /* 0x000e620000002100 */
[----:B------:R-:W2:Y:S01]  /*0020*/  LDC.64 R2, c[0x0][0x218] ;  /* 0x00008600ff027b82 */ /* 0x000ea20000000a00 */
[----:B------:R-:W-:Y:S01]  /*0030*/  IMAD.MOV.U32 R13, RZ, RZ, RZ ;  /* 0x000000ffff0d7224 */ /* 0x000fe200078e00ff */
[----:B------:R-:W-:Y:S01]  /*0040*/  ULDC.64 UR4, c[0x0][0x208] ;  /* 0x0000820000047ab9 */ /* 0x000fe20000000a00 */
[----:B------:R-:W3:Y:S01]  /*0050*/  S2R R7, SR_CTAID.X ;  /* 0x0000000000077919 */ /* 0x000ee20000002500 */
[----:B------:R-:W-:Y:S01]  /*0060*/  ULDC.64 UR6, c[0x0][0x220] ;  /* 0x0000880000067ab9 */ /* 0x000fe20000000a00 */
[----:B-1----:R-:W-:-:S05]  /*0070*/  IMAD.SHL.U32 R0, R0, 0x2, RZ ;  /* 0x0000000200007824 */ /* 0x002fca00078e00ff */
[----:B------:R-:W-:-:S05]  /*0080*/  LOP3.LUT R0, R0, 0xfe, RZ, 0xc0, !PT ;  /* 0x000000fe00007812 */ /* 0x000fca00078ec0ff */
[----:B---3--:R-:W-:-:S04]  /*0090*/  IMAD R7, R7, 0x100, R0 ;  /* 0x0000010007077824 */ /* 0x008fc800078e0200 */
[C---:B------:R-:W-:Y:S01]  /*00a0*/  VIADD R0, R7.reuse, 0x1 ;  /* 0x0000000107007836 */ /* 0x040fe20000000000 */
[C---:B------:R-:W-:Y:S01]  /*00b0*/  ISETP.GE.AND P2, PT, R7.reuse, 0x600, PT ;  /* 0x000006000700780c */ /* 0x040fe20003f46270 */
[----:B------:R-:W-:-:S04]  /*00c0*/  IMAD.HI R4, R7, 0x55555556, RZ ;  /* 0x5555555607047827 */ /* 0x000fc800078e02ff */
[----:B------:R-:W-:Y:S01]  /*00d0*/  IMAD.HI R5, R0, 0x55555556, RZ ;  /* 0x5555555600057827 */ /* 0x000fe200078e02ff */
[----:B------:R-:W-:-:S04]  /*00e0*/  LEA.HI R0, R4, R4, RZ, 0x1 ;  /* 0x0000000404007211 */ /* 0x000fc800078f08ff */
[----:B------:R-:W-:Y:S02]  /*00f0*/  LEA.HI R6, R5, R5, RZ, 0x1 ;  /* 0x0000000505067211 */ /* 0x000fe400078f08ff */
[----:B------:R-:W1:Y:S01]  /*0100*/  LDC.64 R4, c[0x0][0x210] ;  /* 0x00008400ff047b82 */ /* 0x000e620000000a00 */
[----:B------:R-:W-:Y:S02]  /*0110*/  SHF.R.S32.HI R9, RZ, 0x1f, R0 ;  /* 0x0000001fff097819 */ /* 0x000fe40000011400 */
[----:B------:R-:W-:Y:S02]  /*0120*/  SHF.R.S32.HI R11, RZ, 0x1f, R6 ;  /* 0x0000001fff0b7819 */ /* 0x000fe40000011406 */
[----:B------:R-:W-:Y:S02]  /*0130*/  LEA.HI R9, R9, R0, RZ, 0x7 ;  /* 0x0000000009097211 */ /* 0x000fe400078f38ff */
[----:B------:R-:W-:Y:S02]  /*0140*/  LEA.HI R11, R11, R6, RZ, 0x7 ;  /* 0x000000060b0b7211 */ /* 0x000fe400078f38ff */
[----:B------:R-:W-:-:S02]  /*0150*/  LOP3.LUT R9, R9, 0xffffff80, RZ, 0xc0, !PT ;  /* 0xffffff8009097812 */ /* 0x000fc400078ec0ff */
[----:B------:R-:W-:-:S03]  /*0160*/  LOP3.LUT R11, R11, 0xffffff80, RZ, 0xc0, !PT ;  /* 0xffffff800b0b7812 */ /* 0x000fc600078ec0ff */
[----:B------:R-:W-:Y:S02]  /*0170*/  IMAD.IADD R9, R0, 0x1, -R9 ;  /* 0x0000000100097824 */ /* 0x000fe400078e0a09 */
[----:B------:R-:W-:Y:S02]  /*0180*/  IMAD.IADD R11, R6, 0x1, -R11 ;  /* 0x00000001060b7824 */ /* 0x000fe400078e0a0b */
[----:B--2---:R-:W-:-:S04]  /*0190*/  IMAD.WIDE R8, R9, 0x4, R2 ;  /* 0x0000000409087825 */ /* 0x004fc800078e0202 */
[----:B------:R-:W-:Y:S01]  /*01a0*/  IMAD.WIDE R2, R11, 0x4, R2 ;  /* 0x000000040b027825 */ /* 0x000fe200078e0202 */
[----:B------:R-:W-:Y:S01]  /*01b0*/  CS2R R10, SRZ ;  /* 0x00000000000a7805 */ /* 0x000fe2000001ff00 */
[----:B------:R-:W2:Y:S02]  /*01c0*/  @!P2 LDG.E.EL R13, desc[UR4][R8.64] ;  /* 0x00000004080da981 */ /* 0x000ea4000c2e1900 */
[----:B------:R-:W-:Y:S02]  /*01d0*/  IMAD.MOV.U32 R0, RZ, RZ, RZ ;  /* 0x000000ffff007224 */ /* 0x000fe400078e00ff */
[----:B-1----:R-:W-:-:S04]  /*01e0*/  IMAD.WIDE R4, R7, 0x4, R4 ;  /* 0x0000000407047825 */ /* 0x002fc800078e0204 */
[----:B------:R-:W3:Y:S04]  /*01f0*/  @!P2 LDG.E.EL R0, desc[UR4][R2.64] ;  /* 0x000000040200a981 */ /* 0x000ee8000c2e1900 */
[----:B------:R-:W2:Y:S01]  /*0200*/  @!P2 LDG.E.64 R10, desc[UR4][R4.64] ;  /* 0x00000004040aa981 */ /* 0x000ea2000c1e1b00 */
[----:B------:R-:W-:-:S04]  /*0210*/  IADD3 R6, P3, R7, UR6, RZ ;  /* 0x0000000607067c10 */ /* 0x000fc8000ff7e0ff */
[----:B------:R-:W-:Y:S02]  /*0220*/  LEA.HI.X.SX32 R7, R7, UR7, 0x1, P3 ;  /* 0x0000000707077c11 */ /* 0x000fe400098f0eff */
[----:B--2---:R-:W-:Y:S02]  /*0230*/  FSETP.GT.AND P1, PT, R10, -R13, PT ;  /* 0x8000000d0a00720b */ /* 0x004fe40003f24000 */
[----:B---3--:R-:W-:Y:S02]  /*0240*/  FSETP.GT.AND P0, PT, R11, -R0, PT ;  /* 0x800000000b00720b */ /* 0x008fe40003f04000 */
[----:B------:R-:W-:Y:S02]  /*0250*/  SEL R12, RZ, 0x1, !P1 ;  /* 0x00000001ff0c7807 */ /* 0x000fe40004800000 */
[----:B------:R-:W-:Y:S01]  /*0260*/  SEL R15, RZ, 0x100, !P0 ;  /* 0x00000100ff0f7807 */ /* 0x000fe20004000000 */
[----:B------:R-:W-:-:S04]  /*0270*/  FADD R10, R13, R10 ;  /* 0x0000000a0d0a7221 */ /* 0x000fc80000000000 */
[----:B------:R-:W-:Y:S02]  /*0280*/  IMAD.IADD R15, R12, 0x1, R15 ;  /* 0x000000010c0f7824 */ /* 0x000fe400078e020f */
[----:B------:R-:W-:Y:S01]  /*0290*/  FADD R11, R0, R11 ;  /* 0x0000000b000b7221 */ /* 0x000fe20000000000 */
[----:B------:R-:W-:Y:S02]  /*02a0*/  @!P1 FMUL R10, R10, 0.10000000149011611938 ;  /* 0x3dcccccd0a0a9820 */ /* 0x000fe40000400000 */
[----:B------:R1:W-:Y:S01]  /*02b0*/  @!P2 STG.E.U16 desc[UR4][R6.64], R15 ;  /* 0x0000000f0600a986 */ /* 0x0003e2000c101504 */
[----:B------:R-:W-:Y:S01]  /*02c0*/  @!P0 FMUL R11, R11, 0.10000000149011611938 ;  /* 0x3dcccccd0b0b8820 */ /* 0x000fe20000400000 */
[----:B------:R-:W-:Y:S06]  /*02d0*/  @P2 EXIT ;  /* 0x000000000000294d */ /* 0x000fec0003800000 */
[----:B------:R-:W-:Y:S01]  /*02e0*/  STG.E.64 desc[UR4][R4.64], R10 ;  /* 0x0000000a04007986 */ /* 0x000fe2000c101b04 */
[----:B------:R-:W-:Y:S05]  /*02f0*/  EXIT ;  /* 0x000000000000794d */ /* 0x000fea0003800000 */
.L_x_0:
[----:B------:R-:W-:-:S00]  /*0300*/  BRA `(.L_x_0) ;  /* 0xfffffffc00fc7947 */ /* 0x000fc0000383ffff */
[----:B------:R-:W-:-:S00]  /*0310*/  NOP ;  /* 0x0000000000007918 */ /* 0x000fc00000000000 */
        /* <DEDUP_REMOVED lines=14> */
.L_x_1:


//--------------------- .nv.constant0.triton_poi_fused_convolution_leaky_relu_5 --------------------------
	.section	.nv.constant0.triton_poi_fused_convolution_leaky_relu_5,"a",@progbits
	.sectionflags	@""
	.align	4
.nv.constant0.triton_poi_fused_convolution_leaky_relu_5:
	.zero		556
